//
// Generated by NVIDIA NVVM Compiler
//
// Compiler Build ID: CL-36424714
// Cuda compilation tools, release 13.0, V13.0.88
// Based on NVVM 20.0.0
//

.version 9.0
.target sm_100
.address_size 64

	// .globl	_Z5mc_piPfS_Pi
.global .align 4 .b8 precalc_xorwow_matrix[102400];
.global .align 4 .b8 precalc_xorwow_offset_matrix[102400];
.global .align 4 .b8 mrg32k3aM1[2304];
.global .align 4 .b8 mrg32k3aM2[2304];
.global .align 4 .b8 mrg32k3aM1SubSeq[2016];
.global .align 4 .b8 mrg32k3aM2SubSeq[2016];
.global .align 4 .b8 mrg32k3aM1Seq[2304];
.global .align 4 .b8 mrg32k3aM2Seq[2304];
.const .align 8 .b8 __cr_lgamma_table[72];

.visible .entry _Z5mc_piPfS_Pi(
	.param .u64 .ptr .align 1 _Z5mc_piPfS_Pi_param_0,
	.param .u64 .ptr .align 1 _Z5mc_piPfS_Pi_param_1,
	.param .u64 .ptr .align 1 _Z5mc_piPfS_Pi_param_2
)
{
	.reg .pred 	%p<2>;
	.reg .b32 	%r<10>;
	.reg .b32 	%f<3>;
	.reg .b64 	%rd<10>;

	ld.param.u64 	%rd2, [_Z5mc_piPfS_Pi_param_0];
	ld.param.u64 	%rd3, [_Z5mc_piPfS_Pi_param_1];
	ld.param.u64 	%rd1, [_Z5mc_piPfS_Pi_param_2];
	cvta.to.global.u64 	%rd4, %rd3;
	cvta.to.global.u64 	%rd5, %rd2;
	mov.u32 	%r1, %ctaid.x;
	mov.u32 	%r2, %ntid.x;
	mov.u32 	%r3, %tid.x;
	mad.lo.s32 	%r4, %r1, %r2, %r3;
	mul.wide.s32 	%rd6, %r4, 4;
	add.s64 	%rd7, %rd5, %rd6;
	ld.global.f32 	%f1, [%rd7];
	cvt.rzi.s32.f32 	%r5, %f1;
	add.s64 	%rd8, %rd4, %rd6;
	ld.global.f32 	%f2, [%rd8];
	cvt.rzi.s32.f32 	%r6, %f2;
	mul.lo.s32 	%r7, %r5, %r5;
	mad.lo.s32 	%r8, %r6, %r6, %r7;
	setp.gt.u32 	%p1, %r8, 1;
	@%p1 bra 	$L__BB0_2;
	cvta.to.global.u64 	%rd9, %rd1;
	atom.global.add.u32 	%r9, [%rd9], 1;
$L__BB0_2:
	ret;

}


// ===== COMPILED SASS (sm_100) =====

	.target	sm_100

	.elftype	@"ET_EXEC"


//--------------------- .note.nv.tkinfo           --------------------------
	.section	.note.nv.tkinfo,"",@"SHT_NOTE"
	.sectionflags	@"SHF_NOTE_NV_TKINFO"
	.tkinfo
        /*0018*/ 	.word	0x00000002
        /*0030*/ 	.string	""
        /*0030*/ 	.string	"ptxas"
        /*0030*/ 	.string	"Cuda compilation tools, release 13.0, V13.0.88"
        /*0030*/ 	.string	"Build cuda_13.0.r13.0/compiler.36424714_0"
        /*0030*/ 	.string	"-arch sm_100 -m 64 "



//--------------------- .note.nv.cuinfo           --------------------------
	.section	.note.nv.cuinfo,"",@"SHT_NOTE"
	.sectionflags	@"SHF_NOTE_NV_CUINFO"
        /*0018*/ 	.short	0x0002
        /*001a*/ 	.short	0x0064
        /*001c*/ 	.short	0x0082
	.zero		2


//--------------------- .nv.info                  --------------------------
	.section	.nv.info,"",@"SHT_CUDA_INFO"
	.align	4


	//----- nvinfo : EIATTR_REGCOUNT
	.align		4
        /*0000*/ 	.byte	0x04, 0x2f
        /*0002*/ 	.short	(.L_10 - .L_9)
	.align		4
.L_9:
        /*0004*/ 	.word	index@(_Z5mc_piPfS_Pi)
        /*0008*/ 	.word	0x0000000a


	//----- nvinfo : EIATTR_FRAME_SIZE
	.align		4
.L_10:
        /*000c*/ 	.byte	0x04, 0x11
        /*000e*/ 	.short	(.L_12 - .L_11)
	.align		4
.L_11:
        /*0010*/ 	.word	index@(_Z5mc_piPfS_Pi)
        /*0014*/ 	.word	0x00000000


	//----- nvinfo : EIATTR_MIN_STACK_SIZE
	.align		4
.L_12:
        /*0018*/ 	.byte	0x04, 0x12
        /*001a*/ 	.short	(.L_14 - .L_13)
	.align		4
.L_13:
        /*001c*/ 	.word	index@(_Z5mc_piPfS_Pi)
        /*0020*/ 	.word	0x00000000
.L_14:


//--------------------- .nv.compat                --------------------------
	.section	.nv.compat,"",@"SHT_CUDA_COMPAT_INFO"
	.align	4
        /*0000*/ 	.byte	0x02, 0x09, 0x00, 0x00, 0x02, 0x02, 0x01, 0x00, 0x02, 0x05, 0x05, 0x00, 0x03, 0x07, 0x01, 0x01
        /*0010*/ 	.byte	0x02, 0x03, 0x00, 0x00, 0x02, 0x06, 0x01, 0x00, 0x04, 0x0b, 0x08, 0x00, 0x09, 0x00, 0x00, 0x00
        /*0020*/ 	.byte	0x00, 0x00, 0x00, 0x00


//--------------------- .nv.info._Z5mc_piPfS_Pi   --------------------------
	.section	.nv.info._Z5mc_piPfS_Pi,"",@"SHT_CUDA_INFO"
	.sectionflags	@""
	.align	4


	//----- nvinfo : EIATTR_CUDA_API_VERSION
	.align		4
        /*0000*/ 	.byte	0x04, 0x37
        /*0002*/ 	.short	(.L_16 - .L_15)
.L_15:
        /*0004*/ 	.word	0x00000082


	//----- nvinfo : EIATTR_KPARAM_INFO
	.align		4
.L_16:
        /*0008*/ 	.byte	0x04, 0x17
        /*000a*/ 	.short	(.L_18 - .L_17)
.L_17:
        /*000c*/ 	.word	0x00000000
        /*0010*/ 	.short	0x0002
        /*0012*/ 	.short	0x0010
        /*0014*/ 	.byte	0x00, 0xf5, 0x21, 0x00


	//----- nvinfo : EIATTR_KPARAM_INFO
	.align		4
.L_18:
        /*0018*/ 	.byte	0x04, 0x17
        /*001a*/ 	.short	(.L_20 - .L_19)
.L_19:
        /*001c*/ 	.word	0x00000000
        /*0020*/ 	.short	0x0001
        /*0022*/ 	.short	0x0008
        /*0024*/ 	.byte	0x00, 0xf5, 0x21, 0x00


	//----- nvinfo : EIATTR_KPARAM_INFO
	.align		4
.L_20:
        /*0028*/ 	.byte	0x04, 0x17
        /*002a*/ 	.short	(.L_22 - .L_21)
.L_21:
        /*002c*/ 	.word	0x00000000
        /*0030*/ 	.short	0x0000
        /*0032*/ 	.short	0x0000
        /*0034*/ 	.byte	0x00, 0xf5, 0x21, 0x00


	//----- nvinfo : EIATTR_SPARSE_MMA_MASK
	.align		4
.L_22:
        /*0038*/ 	.byte	0x03, 0x50
        /*003a*/ 	.short	0x0000


	//----- nvinfo : EIATTR_MAXREG_COUNT
	.align		4
        /*003c*/ 	.byte	0x03, 0x1b
        /*003e*/ 	.short	0x00ff


	//----- nvinfo : EIATTR_MERCURY_ISA_VERSION
	.align		4
        /*0040*/ 	.byte	0x03, 0x5f
        /*0042*/ 	.short	0x0101


	//----- nvinfo : EIATTR_INT_WARP_WIDE_INSTR_OFFSETS
	.align		4
        /*0044*/ 	.byte	0x04, 0x31
        /*0046*/ 	.short	(.L_24 - .L_23)


	//   ....[0]....
.L_23:
        /*0048*/ 	.word	0x00000140


	//----- nvinfo : EIATTR_VRC_CTA_INIT_COUNT
	.align		4
.L_24:
        /*004c*/ 	.byte	0x02, 0x4a
	.zero		1
	.zero		1


	//----- nvinfo : EIATTR_EXIT_INSTR_OFFSETS
	.align		4
        /*0050*/ 	.byte	0x04, 0x1c
        /*0052*/ 	.short	(.L_26 - .L_25)


	//   ....[0]....
.L_25:
        /*0054*/ 	.word	0x00000110


	//   ....[1]....
        /*0058*/ 	.word	0x00000190


	//----- nvinfo : EIATTR_CBANK_PARAM_SIZE
	.align		4
.L_26:
        /*005c*/ 	.byte	0x03, 0x19
        /*005e*/ 	.short	0x0018


	//----- nvinfo : EIATTR_PARAM_CBANK
	.align		4
        /*0060*/ 	.byte	0x04, 0x0a
        /*0062*/ 	.short	(.L_28 - .L_27)
	.align		4
.L_27:
        /*0064*/ 	.word	index@(.nv.constant0._Z5mc_piPfS_Pi)
        /*0068*/ 	.short	0x0380
        /*006a*/ 	.short	0x0018


	//----- nvinfo : EIATTR_SW_WAR
	.align		4
.L_28:
        /*006c*/ 	.byte	0x04, 0x36
        /*006e*/ 	.short	(.L_30 - .L_29)
.L_29:
        /*0070*/ 	.word	0x00000008
.L_30:


//--------------------- .nv.callgraph             --------------------------
	.section	.nv.callgraph,"",@"SHT_CUDA_CALLGRAPH"
	.align	4
	.sectionentsize	8
	.align		4
        /*0000*/ 	.word	0x00000000
	.align		4
        /*0004*/ 	.word	0xffffffff
	.align		4
        /*0008*/ 	.word	0x00000000
	.align		4
        /*000c*/ 	.word	0xfffffffe
	.align		4
        /*0010*/ 	.word	0x00000000
	.align		4
        /*0014*/ 	.word	0xfffffffd
	.align		4
        /*0018*/ 	.word	0x00000000
	.align		4
        /*001c*/ 	.word	0xfffffffc


//--------------------- .nv.constant4             --------------------------
	.section	.nv.constant4,"a",@progbits
	.align	8
	.align		8
.nv.constant4:
        /*0000*/ 	.dword	precalc_xorwow_matrix
	.align		8
        /*0008*/ 	.dword	precalc_xorwow_offset_matrix
	.align		8
        /*0010*/ 	.dword	mrg32k3aM1
	.align		8
        /*0018*/ 	.dword	mrg32k3aM2
	.align		8
        /*0020*/ 	.dword	mrg32k3aM1SubSeq
	.align		8
        /*0028*/ 	.dword	mrg32k3aM2SubSeq
	.align		8
        /*0030*/ 	.dword	mrg32k3aM1Seq
	.align		8
        /*0038*/ 	.dword	mrg32k3aM2Seq


//--------------------- .nv.constant3             --------------------------
	.section	.nv.constant3,"a",@progbits
	.align	8
.nv.constant3:
	.type		__cr_lgamma_table,@object
	.size		__cr_lgamma_table,(.L_8 - __cr_lgamma_table)
__cr_lgamma_table:
        /*0000*/ 	.byte	0x00, 0x00, 0x00, 0x00, 0x00, 0x00, 0x00, 0x00, 0x00, 0x00, 0x00, 0x00, 0x00, 0x00, 0x00, 0x00
        /*0010*/ 	.byte	0xef, 0x39, 0xfa, 0xfe, 0x42, 0x2e, 0xe6, 0x3f, 0x02, 0x20, 0x2a, 0xfa, 0x0b, 0xab, 0xfc, 0x3f
        /*0020*/ 	.byte	0xf9, 0x2c, 0x92, 0x7c, 0xa7, 0x6c, 0x09, 0x40, 0xc9, 0x79, 0x44, 0x3c, 0x64, 0x26, 0x13, 0x40
        /*0030*/ 	.byte	0xca, 0x01, 0xcf, 0x3a, 0x27, 0x51, 0x1a, 0x40, 0x30, 0xcc, 0x2d, 0xf3, 0xe1, 0x0c, 0x21, 0x40
        /*0040*/ 	.byte	0x0d, 0xb7, 0xfc, 0x82, 0x8e, 0x35, 0x25, 0x40
.L_8:


//--------------------- .text._Z5mc_piPfS_Pi      --------------------------
	.section	.text._Z5mc_piPfS_Pi,"ax",@progbits
	.align	128
        .global         _Z5mc_piPfS_Pi
        .type           _Z5mc_piPfS_Pi,@function
        .size           _Z5mc_piPfS_Pi,(.L_x_1 - _Z5mc_piPfS_Pi)
        .other          _Z5mc_piPfS_Pi,@"STO_CUDA_ENTRY STV_DEFAULT"
_Z5mc_piPfS_Pi:
.text._Z5mc_piPfS_Pi:
[----:B------:R-:W-:Y:S01]  /*0000*/  LDC R1, c[0x0][0x37c] ;  /* 0x0000df00ff017b82 */ /* 0x000fe20000000800 */
[----:B------:R-:W0:Y:S07]  /*0010*/  S2R R0, SR_TID.X ;  /* 0x0000000000007919 */ /* 0x000e2e0000002100 */
[----:B------:R-:W0:Y:S01]  /*0020*/  S2UR UR6, SR_CTAID.X ;  /* 0x00000000000679c3 */ /* 0x000e220000002500 */
[----:B------:R-:W1:Y:S07]  /*0030*/  LDCU.64 UR4, c[0x0][0x358] ;  /* 0x00006b00ff0477ac */ /* 0x000e6e0008000a00 */
[----:B------:R-:W0:Y:S08]  /*0040*/  LDC R7, c[0x0][0x360] ;  /* 0x0000d800ff077b82 */ /* 0x000e300000000800 */
[----:B------:R-:W2:Y:S08]  /*0050*/  LDC.64 R2, c[0x0][0x380] ;  /* 0x0000e000ff027b82 */ /* 0x000eb00000000a00 */
[----:B------:R-:W3:Y:S01]  /*0060*/  LDC.64 R4, c[0x0][0x388] ;  /* 0x0000e200ff047b82 */ /* 0x000ee20000000a00 */
[----:B0-----:R-:W-:-:S04]  /*0070*/  IMAD R7, R7, UR6, R0 ;  /* 0x0000000607077c24 */ /* 0x001fc8000f8e0200 */
[----:B--2---:R-:W-:-:S06]  /*0080*/  IMAD.WIDE R2, R7, 0x4, R2 ;  /* 0x0000000407027825 */ /* 0x004fcc00078e0202 */
[----:B-1----:R-:W2:Y:S01]  /*0090*/  LDG.E R2, desc[UR4][R2.64] ;  /* 0x0000000402027981 */ /* 0x002ea2000c1e1900 */
[----:B---3--:R-:W-:-:S06]  /*00a0*/  IMAD.WIDE R4, R7, 0x4, R4 ;  /* 0x0000000407047825 */ /* 0x008fcc00078e0204 */
[----:B------:R-:W3:Y:S01]  /*00b0*/  LDG.E R4, desc[UR4][R4.64] ;  /* 0x0000000404047981 */ /* 0x000ee2000c1e1900 */
[----:B--2---:R-:W0:Y:S08]  /*00c0*/  F2I.TRUNC.NTZ R0, R2 ;  /* 0x0000000200007305 */ /* 0x004e30000020f100 */
[----:B---3--:R-:W1:Y:S01]  /*00d0*/  F2I.TRUNC.NTZ R6, R4 ;  /* 0x0000000400067305 */ /* 0x008e62000020f100 */
[----:B0-----:R-:W-:-:S04]  /*00e0*/  IMAD R7, R0, R0, RZ ;  /* 0x0000000000077224 */ /* 0x001fc800078e02ff */
[----:B-1----:R-:W-:-:S05]  /*00f0*/  IMAD R7, R6, R6, R7 ;  /* 0x0000000606077224 */ /* 0x002fca00078e0207 */
[----:B------:R-:W-:-:S13]  /*0100*/  ISETP.GT.U32.AND P0, PT, R7, 0x1, PT ;  /* 0x000000010700780c */ /* 0x000fda0003f04070 */
[----:B------:R-:W-:Y:S05]  /*0110*/  @P0 EXIT ;  /* 0x000000000000094d */ /* 0x000fea0003800000 */
[----:B------:R-:W0:Y:S01]  /*0120*/  S2R R0, SR_LANEID ;  /* 0x0000000000007919 */ /* 0x000e220000000000 */
[----:B------:R-:W1:Y:S01]  /*0130*/  LDC.64 R2, c[0x0][0x390] ;  /* 0x0000e400ff027b82 */ /* 0x000e620000000a00 */
[----:B------:R-:W-:Y:S02]  /*0140*/  VOTEU.ANY UR6, UPT, PT ;  /* 0x0000000000067886 */ /* 0x000fe400038e0100 */
[----:B------:R-:W-:Y:S02]  /*0150*/  UFLO.U32 UR7, UR6 ;  /* 0x00000006000772bd */ /* 0x000fe400080e0000 */
[----:B------:R-:W1:Y:S04]  /*0160*/  POPC R5, UR6 ;  /* 0x0000000600057d09 */ /* 0x000e680008000000 */
[----:B0-----:R-:W-:-:S13]  /*0170*/  ISETP.EQ.U32.AND P0, PT, R0, UR7, PT ;  /* 0x0000000700007c0c */ /* 0x001fda000bf02070 */
[----:B-1----:R-:W-:Y:S01]  /*0180*/  @P0 REDG.E.ADD.STRONG.GPU desc[UR4][R2.64], R5 ;  /* 0x000000050200098e */ /* 0x002fe2000c12e104 */
[----:B------:R-:W-:Y:S05]  /*0190*/  EXIT ;  /* 0x000000000000794d */ /* 0x000fea0003800000 */
.L_x_0:
[----:B------:R-:W-:-:S00]  /*01a0*/  BRA `(.L_x_0) ;  /* 0xfffffffc00fc7947 */ /* 0x000fc0000383ffff */
[----:B------:R-:W-:-:S00]  /*01b0*/  NOP ;  /* 0x0000000000007918 */ /* 0x000fc00000000000 */
        /* <DEDUP_REMOVED lines=12> */
.L_x_1:


//--------------------- .nv.global.init           --------------------------
	.section	.nv.global.init,"aw",@progbits
	.align	4
.nv.global.init:
	.type		mrg32k3aM1SubSeq,@object
	.size		mrg32k3aM1SubSeq,(mrg32k3aM2SubSeq - mrg32k3aM1SubSeq)
mrg32k3aM1SubSeq:
        /*0000*/ 	.byte	0x0b, 0xcc, 0xee, 0x04, 0x73, 0x29, 0x8b, 0x6f, 0xf6, 0x53, 0x03, 0xf6, 0x23, 0xf6, 0xea, 0xda
        /* <DEDUP_REMOVED lines=125> */
	.type		mrg32k3aM2SubSeq,@object
	.size		mrg32k3aM2SubSeq,(mrg32k3aM1 - mrg32k3aM2SubSeq)
mrg32k3aM2SubSeq:
        /* <DEDUP_REMOVED lines=126> */
	.type		mrg32k3aM1,@object
	.size		mrg32k3aM1,(mrg32k3aM1Seq - mrg32k3aM1)
mrg32k3aM1:
        /* <DEDUP_REMOVED lines=144> */
	.type		mrg32k3aM1Seq,@object
	.size		mrg32k3aM1Seq,(mrg32k3aM2 - mrg32k3aM1Seq)
mrg32k3aM1Seq:
        /* <DEDUP_REMOVED lines=144> */
	.type		mrg32k3aM2,@object
	.size		mrg32k3aM2,(mrg32k3aM2Seq - mrg32k3aM2)
mrg32k3aM2:
        /* <DEDUP_REMOVED lines=144> */
	.type		mrg32k3aM2Seq,@object
	.size		mrg32k3aM2Seq,(precalc_xorwow_matrix - mrg32k3aM2Seq)
mrg32k3aM2Seq:
        /* <DEDUP_REMOVED lines=144> */
	.type		precalc_xorwow_matrix,@object
	.size		precalc_xorwow_matrix,(precalc_xorwow_offset_matrix - precalc_xorwow_matrix)
precalc_xorwow_matrix:
        /* <DEDUP_REMOVED lines=6400> */
	.type		precalc_xorwow_offset_matrix,@object
	.size		precalc_xorwow_offset_matrix,(.L_1 - precalc_xorwow_offset_matrix)
precalc_xorwow_offset_matrix:
        /* <DEDUP_REMOVED lines=6400> */
.L_1:


//--------------------- .nv.shared.reserved.0     --------------------------
	.section	.nv.shared.reserved.0,"aw",@nobits
	.weak		__nv_reservedSMEM_offset_0_alias
	.size		__nv_reservedSMEM_offset_0_alias, 0, 64
	.other		__nv_reservedSMEM_offset_0_alias,@"STO_CUDA_RESERVED_SHARED STV_DEFAULT"
__nv_reservedSMEM_offset_0_alias:
	.zero		0
	.zero		64


//--------------------- .nv.constant0._Z5mc_piPfS_Pi --------------------------
	.section	.nv.constant0._Z5mc_piPfS_Pi,"a",@progbits
	.sectionflags	@""
	.align	4
.nv.constant0._Z5mc_piPfS_Pi:
	.zero		920


//--------------------- SYMBOLS --------------------------

	.type		.nv.reservedSmem.offset0,@object
	.size		.nv.reservedSmem.offset0,0x4
